	.target	sm_80

	.elftype	@"ET_EXEC"


//--------------------- .note.nv.tkinfo           --------------------------
	.section	.note.nv.tkinfo,"",@"SHT_NOTE"
	.sectionflags	@"SHF_NOTE_NV_TKINFO"
	.tkinfo
        /*0018*/ 	.word	0x00000002
        /*0030*/ 	.string	""
        /*0030*/ 	.string	"ptxas"
        /*0030*/ 	.string	"Cuda compilation tools, release 13.0, V13.0.88"
        /*0030*/ 	.string	"Build cuda_13.0.r13.0/compiler.36424714_0"
        /*0030*/ 	.string	"-arch sm_80 -m 64 "



//--------------------- .note.nv.cuinfo           --------------------------
	.section	.note.nv.cuinfo,"",@"SHT_NOTE"
	.sectionflags	@"SHF_NOTE_NV_CUINFO"
        /*0018*/ 	.short	0x0002
        /*001a*/ 	.short	0x0050
        /*001c*/ 	.short	0x0082
	.zero		2


//--------------------- .nv.info                  --------------------------
	.section	.nv.info,"",@"SHT_CUDA_INFO"
	.align	4


	//----- nvinfo : EIATTR_REGCOUNT
	.align		4
        /*0000*/ 	.byte	0x04, 0x2f
        /*0002*/ 	.short	(.L_20 - .L_19)
	.align		4
.L_19:
        /*0004*/ 	.word	index@(_ZN17fastertransformer18image_merge_kernelIfEEvPT_PKS1_iiii)
        /*0008*/ 	.word	0x00000013


	//----- nvinfo : EIATTR_FRAME_SIZE
	.align		4
.L_20:
        /*000c*/ 	.byte	0x04, 0x11
        /*000e*/ 	.short	(.L_22 - .L_21)
	.align		4
.L_21:
        /*0010*/ 	.word	index@(_ZN17fastertransformer18image_merge_kernelIfEEvPT_PKS1_iiii)
        /*0014*/ 	.word	0x00000000


	//----- nvinfo : EIATTR_REGCOUNT
	.align		4
.L_22:
        /*0018*/ 	.byte	0x04, 0x2f
        /*001a*/ 	.short	(.L_24 - .L_23)
	.align		4
.L_23:
        /*001c*/ 	.word	index@(_ZN17fastertransformer18image_merge_kernelI6__halfEEvPT_PKS2_iiii)
        /*0020*/ 	.word	0x00000013


	//----- nvinfo : EIATTR_FRAME_SIZE
	.align		4
.L_24:
        /*0024*/ 	.byte	0x04, 0x11
        /*0026*/ 	.short	(.L_26 - .L_25)
	.align		4
.L_25:
        /*0028*/ 	.word	index@(_ZN17fastertransformer18image_merge_kernelI6__halfEEvPT_PKS2_iiii)
        /*002c*/ 	.word	0x00000000


	//----- nvinfo : EIATTR_REGCOUNT
	.align		4
.L_26:
        /*0030*/ 	.byte	0x04, 0x2f
        /*0032*/ 	.short	(.L_28 - .L_27)
	.align		4
.L_27:
        /*0034*/ 	.word	index@(_ZN17fastertransformer24image_merge_col32_kernelIfEEvPaPKT_iiiiPKf)
        /*0038*/ 	.word	0x00000014


	//----- nvinfo : EIATTR_FRAME_SIZE
	.align		4
.L_28:
        /*003c*/ 	.byte	0x04, 0x11
        /*003e*/ 	.short	(.L_30 - .L_29)
	.align		4
.L_29:
        /*0040*/ 	.word	index@(_ZN17fastertransformer24image_merge_col32_kernelIfEEvPaPKT_iiiiPKf)
        /*0044*/ 	.word	0x00000000


	//----- nvinfo : EIATTR_REGCOUNT
	.align		4
.L_30:
        /*0048*/ 	.byte	0x04, 0x2f
        /*004a*/ 	.short	(.L_32 - .L_31)
	.align		4
.L_31:
        /*004c*/ 	.word	index@(_ZN17fastertransformer24image_merge_col32_kernelI6__halfEEvPaPKT_iiiiPKf)
        /*0050*/ 	.word	0x00000012


	//----- nvinfo : EIATTR_FRAME_SIZE
	.align		4
.L_32:
        /*0054*/ 	.byte	0x04, 0x11
        /*0056*/ 	.short	(.L_34 - .L_33)
	.align		4
.L_33:
        /*0058*/ 	.word	index@(_ZN17fastertransformer24image_merge_col32_kernelI6__halfEEvPaPKT_iiiiPKf)
        /*005c*/ 	.word	0x00000000


	//----- nvinfo : EIATTR_MIN_STACK_SIZE
	.align		4
.L_34:
        /*0060*/ 	.byte	0x04, 0x12
        /*0062*/ 	.short	(.L_36 - .L_35)
	.align		4
.L_35:
        /*0064*/ 	.word	index@(_ZN17fastertransformer24image_merge_col32_kernelI6__halfEEvPaPKT_iiiiPKf)
        /*0068*/ 	.word	0x00000000


	//----- nvinfo : EIATTR_MIN_STACK_SIZE
	.align		4
.L_36:
        /*006c*/ 	.byte	0x04, 0x12
        /*006e*/ 	.short	(.L_38 - .L_37)
	.align		4
.L_37:
        /*0070*/ 	.word	index@(_ZN17fastertransformer24image_merge_col32_kernelIfEEvPaPKT_iiiiPKf)
        /*0074*/ 	.word	0x00000000


	//----- nvinfo : EIATTR_MIN_STACK_SIZE
	.align		4
.L_38:
        /*0078*/ 	.byte	0x04, 0x12
        /*007a*/ 	.short	(.L_40 - .L_39)
	.align		4
.L_39:
        /*007c*/ 	.word	index@(_ZN17fastertransformer18image_merge_kernelI6__halfEEvPT_PKS2_iiii)
        /*0080*/ 	.word	0x00000000


	//----- nvinfo : EIATTR_MIN_STACK_SIZE
	.align		4
.L_40:
        /*0084*/ 	.byte	0x04, 0x12
        /*0086*/ 	.short	(.L_42 - .L_41)
	.align		4
.L_41:
        /*0088*/ 	.word	index@(_ZN17fastertransformer18image_merge_kernelIfEEvPT_PKS1_iiii)
        /*008c*/ 	.word	0x00000000
.L_42:


//--------------------- .nv.info._ZN17fastertransformer24image_merge_col32_kernelI6__halfEEvPaPKT_iiiiPKf --------------------------
	.section	.nv.info._ZN17fastertransformer24image_merge_col32_kernelI6__halfEEvPaPKT_iiiiPKf,"",@"SHT_CUDA_INFO"
	.sectionflags	@""
	.align	4


	//----- nvinfo : EIATTR_CUDA_API_VERSION
	.align		4
        /*0000*/ 	.byte	0x04, 0x37
        /*0002*/ 	.short	(.L_44 - .L_43)
.L_43:
        /*0004*/ 	.word	0x00000082


	//----- nvinfo : EIATTR_SW2861232_WAR
	.align		4
.L_44:
        /*0008*/ 	.byte	0x01, 0x35
	.zero		2


	//----- nvinfo : EIATTR_PARAM_CBANK
	.align		4
        /*000c*/ 	.byte	0x04, 0x0a
        /*000e*/ 	.short	(.L_46 - .L_45)
	.align		4
.L_45:
        /*0010*/ 	.word	index@(.nv.constant0._ZN17fastertransformer24image_merge_col32_kernelI6__halfEEvPaPKT_iiiiPKf)
        /*0014*/ 	.short	0x0160
        /*0016*/ 	.short	0x0028


	//----- nvinfo : EIATTR_CBANK_PARAM_SIZE
	.align		4
.L_46:
        /*0018*/ 	.byte	0x03, 0x19
        /*001a*/ 	.short	0x0028


	//----- nvinfo : EIATTR_KPARAM_INFO
	.align		4
        /*001c*/ 	.byte	0x04, 0x17
        /*001e*/ 	.short	(.L_48 - .L_47)
.L_47:
        /*0020*/ 	.word	0x00000000
        /*0024*/ 	.short	0x0006
        /*0026*/ 	.short	0x0020
        /*0028*/ 	.byte	0x00, 0xf0, 0x21, 0x00


	//----- nvinfo : EIATTR_KPARAM_INFO
	.align		4
.L_48:
        /*002c*/ 	.byte	0x04, 0x17
        /*002e*/ 	.short	(.L_50 - .L_49)
.L_49:
        /*0030*/ 	.word	0x00000000
        /*0034*/ 	.short	0x0005
        /*0036*/ 	.short	0x001c
        /*0038*/ 	.byte	0x00, 0xf0, 0x11, 0x00


	//----- nvinfo : EIATTR_KPARAM_INFO
	.align		4
.L_50:
        /*003c*/ 	.byte	0x04, 0x17
        /*003e*/ 	.short	(.L_52 - .L_51)
.L_51:
        /*0040*/ 	.word	0x00000000
        /*0044*/ 	.short	0x0004
        /*0046*/ 	.short	0x0018
        /*0048*/ 	.byte	0x00, 0xf0, 0x11, 0x00


	//----- nvinfo : EIATTR_KPARAM_INFO
	.align		4
.L_52:
        /*004c*/ 	.byte	0x04, 0x17
        /*004e*/ 	.short	(.L_54 - .L_53)
.L_53:
        /*0050*/ 	.word	0x00000000
        /*0054*/ 	.short	0x0003
        /*0056*/ 	.short	0x0014
        /*0058*/ 	.byte	0x00, 0xf0, 0x11, 0x00


	//----- nvinfo : EIATTR_KPARAM_INFO
	.align		4
.L_54:
        /*005c*/ 	.byte	0x04, 0x17
        /*005e*/ 	.short	(.L_56 - .L_55)
.L_55:
        /*0060*/ 	.word	0x00000000
        /*0064*/ 	.short	0x0002
        /*0066*/ 	.short	0x0010
        /*0068*/ 	.byte	0x00, 0xf0, 0x11, 0x00


	//----- nvinfo : EIATTR_KPARAM_INFO
	.align		4
.L_56:
        /*006c*/ 	.byte	0x04, 0x17
        /*006e*/ 	.short	(.L_58 - .L_57)
.L_57:
        /*0070*/ 	.word	0x00000000
        /*0074*/ 	.short	0x0001
        /*0076*/ 	.short	0x0008
        /*0078*/ 	.byte	0x00, 0xf0, 0x21, 0x00


	//----- nvinfo : EIATTR_KPARAM_INFO
	.align		4
.L_58:
        /*007c*/ 	.byte	0x04, 0x17
        /*007e*/ 	.short	(.L_60 - .L_59)
.L_59:
        /*0080*/ 	.word	0x00000000
        /*0084*/ 	.short	0x0000
        /*0086*/ 	.short	0x0000
        /*0088*/ 	.byte	0x00, 0xf0, 0x21, 0x00


	//----- nvinfo : EIATTR_MAXREG_COUNT
	.align		4
.L_60:
        /*008c*/ 	.byte	0x03, 0x1b
        /*008e*/ 	.short	0x00ff


	//----- nvinfo : EIATTR_MERCURY_ISA_VERSION
	.align		4
        /*0090*/ 	.byte	0x03, 0x5f
        /*0092*/ 	.short	0x0000


	//----- nvinfo : EIATTR_EXIT_INSTR_OFFSETS
	.align		4
        /*0094*/ 	.byte	0x04, 0x1c
        /*0096*/ 	.short	(.L_62 - .L_61)


	//   ....[0]....
.L_61:
        /*0098*/ 	.word	0x00000030


	//   ....[1]....
        /*009c*/ 	.word	0x00000500


	//----- nvinfo : EIATTR_CTAIDZ_USED
	.align		4
.L_62:
        /*00a0*/ 	.byte	0x01, 0x04
	.zero		2


	//----- nvinfo : EIATTR_CRS_STACK_SIZE
	.align		4
        /*00a4*/ 	.byte	0x04, 0x1e
        /*00a6*/ 	.short	(.L_64 - .L_63)
.L_63:
        /*00a8*/ 	.word	0x00000000
.L_64:


//--------------------- .nv.info._ZN17fastertransformer24image_merge_col32_kernelIfEEvPaPKT_iiiiPKf --------------------------
	.section	.nv.info._ZN17fastertransformer24image_merge_col32_kernelIfEEvPaPKT_iiiiPKf,"",@"SHT_CUDA_INFO"
	.sectionflags	@""
	.align	4


	//----- nvinfo : EIATTR_CUDA_API_VERSION
	.align		4
        /*0000*/ 	.byte	0x04, 0x37
        /*0002*/ 	.short	(.L_66 - .L_65)
.L_65:
        /*0004*/ 	.word	0x00000082


	//----- nvinfo : EIATTR_SW2861232_WAR
	.align		4
.L_66:
        /*0008*/ 	.byte	0x01, 0x35
	.zero		2


	//----- nvinfo : EIATTR_PARAM_CBANK
	.align		4
        /*000c*/ 	.byte	0x04, 0x0a
        /*000e*/ 	.short	(.L_68 - .L_67)
	.align		4
.L_67:
        /*0010*/ 	.word	index@(.nv.constant0._ZN17fastertransformer24image_merge_col32_kernelIfEEvPaPKT_iiiiPKf)
        /*0014*/ 	.short	0x0160
        /*0016*/ 	.short	0x0028


	//----- nvinfo : EIATTR_CBANK_PARAM_SIZE
	.align		4
.L_68:
        /*0018*/ 	.byte	0x03, 0x19
        /*001a*/ 	.short	0x0028


	//----- nvinfo : EIATTR_KPARAM_INFO
	.align		4
        /*001c*/ 	.byte	0x04, 0x17
        /*001e*/ 	.short	(.L_70 - .L_69)
.L_69:
        /*0020*/ 	.word	0x00000000
        /*0024*/ 	.short	0x0006
        /*0026*/ 	.short	0x0020
        /*0028*/ 	.byte	0x00, 0xf0, 0x21, 0x00


	//----- nvinfo : EIATTR_KPARAM_INFO
	.align		4
.L_70:
        /*002c*/ 	.byte	0x04, 0x17
        /*002e*/ 	.short	(.L_72 - .L_71)
.L_71:
        /*0030*/ 	.word	0x00000000
        /*0034*/ 	.short	0x0005
        /*0036*/ 	.short	0x001c
        /*0038*/ 	.byte	0x00, 0xf0, 0x11, 0x00


	//----- nvinfo : EIATTR_KPARAM_INFO
	.align		4
.L_72:
        /*003c*/ 	.byte	0x04, 0x17
        /*003e*/ 	.short	(.L_74 - .L_73)
.L_73:
        /*0040*/ 	.word	0x00000000
        /*0044*/ 	.short	0x0004
        /*0046*/ 	.short	0x0018
        /*0048*/ 	.byte	0x00, 0xf0, 0x11, 0x00


	//----- nvinfo : EIATTR_KPARAM_INFO
	.align		4
.L_74:
        /*004c*/ 	.byte	0x04, 0x17
        /*004e*/ 	.short	(.L_76 - .L_75)
.L_75:
        /*0050*/ 	.word	0x00000000
        /*0054*/ 	.short	0x0003
        /*0056*/ 	.short	0x0014
        /*0058*/ 	.byte	0x00, 0xf0, 0x11, 0x00


	//----- nvinfo : EIATTR_KPARAM_INFO
	.align		4
.L_76:
        /*005c*/ 	.byte	0x04, 0x17
        /*005e*/ 	.short	(.L_78 - .L_77)
.L_77:
        /*0060*/ 	.word	0x00000000
        /*0064*/ 	.short	0x0002
        /*0066*/ 	.short	0x0010
        /*0068*/ 	.byte	0x00, 0xf0, 0x11, 0x00


	//----- nvinfo : EIATTR_KPARAM_INFO
	.align		4
.L_78:
        /*006c*/ 	.byte	0x04, 0x17
        /*006e*/ 	.short	(.L_80 - .L_79)
.L_79:
        /*0070*/ 	.word	0x00000000
        /*0074*/ 	.short	0x0001
        /*0076*/ 	.short	0x0008
        /*0078*/ 	.byte	0x00, 0xf0, 0x21, 0x00


	//----- nvinfo : EIATTR_KPARAM_INFO
	.align		4
.L_80:
        /*007c*/ 	.byte	0x04, 0x17
        /*007e*/ 	.short	(.L_82 - .L_81)
.L_81:
        /*0080*/ 	.word	0x00000000
        /*0084*/ 	.short	0x0000
        /*0086*/ 	.short	0x0000
        /*0088*/ 	.byte	0x00, 0xf0, 0x21, 0x00


	//----- nvinfo : EIATTR_MAXREG_COUNT
	.align		4
.L_82:
        /*008c*/ 	.byte	0x03, 0x1b
        /*008e*/ 	.short	0x00ff


	//----- nvinfo : EIATTR_MERCURY_ISA_VERSION
	.align		4
        /*0090*/ 	.byte	0x03, 0x5f
        /*0092*/ 	.short	0x0000


	//----- nvinfo : EIATTR_EXIT_INSTR_OFFSETS
	.align		4
        /*0094*/ 	.byte	0x04, 0x1c
        /*0096*/ 	.short	(.L_84 - .L_83)


	//   ....[0]....
.L_83:
        /*0098*/ 	.word	0x00000030


	//   ....[1]....
        /*009c*/ 	.word	0x000004f0


	//----- nvinfo : EIATTR_CTAIDZ_USED
	.align		4
.L_84:
        /*00a0*/ 	.byte	0x01, 0x04
	.zero		2


	//----- nvinfo : EIATTR_CRS_STACK_SIZE
	.align		4
        /*00a4*/ 	.byte	0x04, 0x1e
        /*00a6*/ 	.short	(.L_86 - .L_85)
.L_85:
        /*00a8*/ 	.word	0x00000000
.L_86:


//--------------------- .nv.info._ZN17fastertransformer18image_merge_kernelI6__halfEEvPT_PKS2_iiii --------------------------
	.section	.nv.info._ZN17fastertransformer18image_merge_kernelI6__halfEEvPT_PKS2_iiii,"",@"SHT_CUDA_INFO"
	.sectionflags	@""
	.align	4


	//----- nvinfo : EIATTR_CUDA_API_VERSION
	.align		4
        /*0000*/ 	.byte	0x04, 0x37
        /*0002*/ 	.short	(.L_88 - .L_87)
.L_87:
        /*0004*/ 	.word	0x00000082


	//----- nvinfo : EIATTR_SW2861232_WAR
	.align		4
.L_88:
        /*0008*/ 	.byte	0x01, 0x35
	.zero		2


	//----- nvinfo : EIATTR_PARAM_CBANK
	.align		4
        /*000c*/ 	.byte	0x04, 0x0a
        /*000e*/ 	.short	(.L_90 - .L_89)
	.align		4
.L_89:
        /*0010*/ 	.word	index@(.nv.constant0._ZN17fastertransformer18image_merge_kernelI6__halfEEvPT_PKS2_iiii)
        /*0014*/ 	.short	0x0160
        /*0016*/ 	.short	0x0020


	//----- nvinfo : EIATTR_CBANK_PARAM_SIZE
	.align		4
.L_90:
        /*0018*/ 	.byte	0x03, 0x19
        /*001a*/ 	.short	0x0020


	//----- nvinfo : EIATTR_KPARAM_INFO
	.align		4
        /*001c*/ 	.byte	0x04, 0x17
        /*001e*/ 	.short	(.L_92 - .L_91)
.L_91:
        /*0020*/ 	.word	0x00000000
        /*0024*/ 	.short	0x0005
        /*0026*/ 	.short	0x001c
        /*0028*/ 	.byte	0x00, 0xf0, 0x11, 0x00


	//----- nvinfo : EIATTR_KPARAM_INFO
	.align		4
.L_92:
        /*002c*/ 	.byte	0x04, 0x17
        /*002e*/ 	.short	(.L_94 - .L_93)
.L_93:
        /*0030*/ 	.word	0x00000000
        /*0034*/ 	.short	0x0004
        /*0036*/ 	.short	0x0018
        /*0038*/ 	.byte	0x00, 0xf0, 0x11, 0x00


	//----- nvinfo : EIATTR_KPARAM_INFO
	.align		4
.L_94:
        /*003c*/ 	.byte	0x04, 0x17
        /*003e*/ 	.short	(.L_96 - .L_95)
.L_95:
        /*0040*/ 	.word	0x00000000
        /*0044*/ 	.short	0x0003
        /*0046*/ 	.short	0x0014
        /*0048*/ 	.byte	0x00, 0xf0, 0x11, 0x00


	//----- nvinfo : EIATTR_KPARAM_INFO
	.align		4
.L_96:
        /*004c*/ 	.byte	0x04, 0x17
        /*004e*/ 	.short	(.L_98 - .L_97)
.L_97:
        /*0050*/ 	.word	0x00000000
        /*0054*/ 	.short	0x0002
        /*0056*/ 	.short	0x0010
        /*0058*/ 	.byte	0x00, 0xf0, 0x11, 0x00


	//----- nvinfo : EIATTR_KPARAM_INFO
	.align		4
.L_98:
        /*005c*/ 	.byte	0x04, 0x17
        /*005e*/ 	.short	(.L_100 - .L_99)
.L_99:
        /*0060*/ 	.word	0x00000000
        /*0064*/ 	.short	0x0001
        /*0066*/ 	.short	0x0008
        /*0068*/ 	.byte	0x00, 0xf0, 0x21, 0x00


	//----- nvinfo : EIATTR_KPARAM_INFO
	.align		4
.L_100:
        /*006c*/ 	.byte	0x04, 0x17
        /*006e*/ 	.short	(.L_102 - .L_101)
.L_101:
        /*0070*/ 	.word	0x00000000
        /*0074*/ 	.short	0x0000
        /*0076*/ 	.short	0x0000
        /*0078*/ 	.byte	0x00, 0xf0, 0x21, 0x00


	//----- nvinfo : EIATTR_MAXREG_COUNT
	.align		4
.L_102:
        /*007c*/ 	.byte	0x03, 0x1b
        /*007e*/ 	.short	0x00ff


	//----- nvinfo : EIATTR_MERCURY_ISA_VERSION
	.align		4
        /*0080*/ 	.byte	0x03, 0x5f
        /*0082*/ 	.short	0x0000


	//----- nvinfo : EIATTR_EXIT_INSTR_OFFSETS
	.align		4
        /*0084*/ 	.byte	0x04, 0x1c
        /*0086*/ 	.short	(.L_104 - .L_103)


	//   ....[0]....
.L_103:
        /*0088*/ 	.word	0x00000030


	//   ....[1]....
        /*008c*/ 	.word	0x000004e0


	//----- nvinfo : EIATTR_CTAIDZ_USED
	.align		4
.L_104:
        /*0090*/ 	.byte	0x01, 0x04
	.zero		2


	//----- nvinfo : EIATTR_CRS_STACK_SIZE
	.align		4
        /*0094*/ 	.byte	0x04, 0x1e
        /*0096*/ 	.short	(.L_106 - .L_105)
.L_105:
        /*0098*/ 	.word	0x00000000
.L_106:


//--------------------- .nv.info._ZN17fastertransformer18image_merge_kernelIfEEvPT_PKS1_iiii --------------------------
	.section	.nv.info._ZN17fastertransformer18image_merge_kernelIfEEvPT_PKS1_iiii,"",@"SHT_CUDA_INFO"
	.sectionflags	@""
	.align	4


	//----- nvinfo : EIATTR_CUDA_API_VERSION
	.align		4
        /*0000*/ 	.byte	0x04, 0x37
        /*0002*/ 	.short	(.L_108 - .L_107)
.L_107:
        /*0004*/ 	.word	0x00000082


	//----- nvinfo : EIATTR_SW2861232_WAR
	.align		4
.L_108:
        /*0008*/ 	.byte	0x01, 0x35
	.zero		2


	//----- nvinfo : EIATTR_PARAM_CBANK
	.align		4
        /*000c*/ 	.byte	0x04, 0x0a
        /*000e*/ 	.short	(.L_110 - .L_109)
	.align		4
.L_109:
        /*0010*/ 	.word	index@(.nv.constant0._ZN17fastertransformer18image_merge_kernelIfEEvPT_PKS1_iiii)
        /*0014*/ 	.short	0x0160
        /*0016*/ 	.short	0x0020


	//----- nvinfo : EIATTR_CBANK_PARAM_SIZE
	.align		4
.L_110:
        /*0018*/ 	.byte	0x03, 0x19
        /*001a*/ 	.short	0x0020


	//----- nvinfo : EIATTR_KPARAM_INFO
	.align		4
        /*001c*/ 	.byte	0x04, 0x17
        /*001e*/ 	.short	(.L_112 - .L_111)
.L_111:
        /*0020*/ 	.word	0x00000000
        /*0024*/ 	.short	0x0005
        /*0026*/ 	.short	0x001c
        /*0028*/ 	.byte	0x00, 0xf0, 0x11, 0x00


	//----- nvinfo : EIATTR_KPARAM_INFO
	.align		4
.L_112:
        /*002c*/ 	.byte	0x04, 0x17
        /*002e*/ 	.short	(.L_114 - .L_113)
.L_113:
        /*0030*/ 	.word	0x00000000
        /*0034*/ 	.short	0x0004
        /*0036*/ 	.short	0x0018
        /*0038*/ 	.byte	0x00, 0xf0, 0x11, 0x00


	//----- nvinfo : EIATTR_KPARAM_INFO
	.align		4
.L_114:
        /*003c*/ 	.byte	0x04, 0x17
        /*003e*/ 	.short	(.L_116 - .L_115)
.L_115:
        /*0040*/ 	.word	0x00000000
        /*0044*/ 	.short	0x0003
        /*0046*/ 	.short	0x0014
        /*0048*/ 	.byte	0x00, 0xf0, 0x11, 0x00


	//----- nvinfo : EIATTR_KPARAM_INFO
	.align		4
.L_116:
        /*004c*/ 	.byte	0x04, 0x17
        /*004e*/ 	.short	(.L_118 - .L_117)
.L_117:
        /*0050*/ 	.word	0x00000000
        /*0054*/ 	.short	0x0002
        /*0056*/ 	.short	0x0010
        /*0058*/ 	.byte	0x00, 0xf0, 0x11, 0x00


	//----- nvinfo : EIATTR_KPARAM_INFO
	.align		4
.L_118:
        /*005c*/ 	.byte	0x04, 0x17
        /*005e*/ 	.short	(.L_120 - .L_119)
.L_119:
        /*0060*/ 	.word	0x00000000
        /*0064*/ 	.short	0x0001
        /*0066*/ 	.short	0x0008
        /*0068*/ 	.byte	0x00, 0xf0, 0x21, 0x00


	//----- nvinfo : EIATTR_KPARAM_INFO
	.align		4
.L_120:
        /*006c*/ 	.byte	0x04, 0x17
        /*006e*/ 	.short	(.L_122 - .L_121)
.L_121:
        /*0070*/ 	.word	0x00000000
        /*0074*/ 	.short	0x0000
        /*0076*/ 	.short	0x0000
        /*0078*/ 	.byte	0x00, 0xf0, 0x21, 0x00


	//----- nvinfo : EIATTR_MAXREG_COUNT
	.align		4
.L_122:
        /*007c*/ 	.byte	0x03, 0x1b
        /*007e*/ 	.short	0x00ff


	//----- nvinfo : EIATTR_MERCURY_ISA_VERSION
	.align		4
        /*0080*/ 	.byte	0x03, 0x5f
        /*0082*/ 	.short	0x0000


	//----- nvinfo : EIATTR_EXIT_INSTR_OFFSETS
	.align		4
        /*0084*/ 	.byte	0x04, 0x1c
        /*0086*/ 	.short	(.L_124 - .L_123)


	//   ....[0]....
.L_123:
        /*0088*/ 	.word	0x00000030


	//   ....[1]....
        /*008c*/ 	.word	0x000004e0


	//----- nvinfo : EIATTR_CTAIDZ_USED
	.align		4
.L_124:
        /*0090*/ 	.byte	0x01, 0x04
	.zero		2


	//----- nvinfo : EIATTR_CRS_STACK_SIZE
	.align		4
        /*0094*/ 	.byte	0x04, 0x1e
        /*0096*/ 	.short	(.L_126 - .L_125)
.L_125:
        /*0098*/ 	.word	0x00000000
.L_126:


//--------------------- .nv.callgraph             --------------------------
	.section	.nv.callgraph,"",@"SHT_CUDA_CALLGRAPH"
	.align	4
	.sectionentsize	8
	.align		4
        /*0000*/ 	.word	0x00000000
	.align		4
        /*0004*/ 	.word	0xffffffff
	.align		4
        /*0008*/ 	.word	0x00000000
	.align		4
        /*000c*/ 	.word	0xfffffffe
	.align		4
        /*0010*/ 	.word	0x00000000
	.align		4
        /*0014*/ 	.word	0xfffffffd
	.align		4
        /*0018*/ 	.word	0x00000000
	.align		4
        /*001c*/ 	.word	0xfffffffc


//--------------------- .nv.rel.action            --------------------------
	.section	.nv.rel.action,"",@"SHT_CUDA_RELOCINFO"
	.align	8
	.sectionentsize	8
        /*0000*/ 	.byte	0x73, 0x00, 0x00, 0x00, 0x00, 0x00, 0x00, 0x00, 0x00, 0x00, 0x00, 0x11, 0x25, 0x00, 0x05, 0x36


//--------------------- .nv.constant4             --------------------------
	.section	.nv.constant4,"a",@progbits
	.align	8
	.align		8
.nv.constant4:
        /*0000*/ 	.dword	precalc_xorwow_matrix
	.align		8
        /*0008*/ 	.dword	precalc_xorwow_offset_matrix
	.align		8
        /*0010*/ 	.dword	mrg32k3aM1
	.align		8
        /*0018*/ 	.dword	mrg32k3aM2
	.align		8
        /*0020*/ 	.dword	mrg32k3aM1SubSeq
	.align		8
        /*0028*/ 	.dword	mrg32k3aM2SubSeq
	.align		8
        /*0030*/ 	.dword	mrg32k3aM1Seq
	.align		8
        /*0038*/ 	.dword	mrg32k3aM2Seq
	.align		8
        /*0040*/ 	.dword	_ZN58_INTERNAL_35271a8f_22_image_merge_kernels_cu_25fb83d6_31934cuda3std3__460_GLOBAL__N__35271a8f_22_image_merge_kernels_cu_25fb83d6_31936ignoreE
	.align		8
        /*0048*/ 	.dword	_ZN58_INTERNAL_35271a8f_22_image_merge_kernels_cu_25fb83d6_31934cuda3std3__45__cpo5beginE
	.align		8
        /*0050*/ 	.dword	_ZN58_INTERNAL_35271a8f_22_image_merge_kernels_cu_25fb83d6_31934cuda3std3__45__cpo3endE
	.align		8
        /*0058*/ 	.dword	_ZN58_INTERNAL_35271a8f_22_image_merge_kernels_cu_25fb83d6_31934cuda3std3__45__cpo6cbeginE
	.align		8
        /*0060*/ 	.dword	_ZN58_INTERNAL_35271a8f_22_image_merge_kernels_cu_25fb83d6_31934cuda3std3__45__cpo4cendE
	.align		8
        /*0068*/ 	.dword	_ZN58_INTERNAL_35271a8f_22_image_merge_kernels_cu_25fb83d6_31934cuda3std3__419piecewise_constructE
	.align		8
        /*0070*/ 	.dword	_ZN58_INTERNAL_35271a8f_22_image_merge_kernels_cu_25fb83d6_31934cuda3std3__48in_placeE
	.align		8
        /*0078*/ 	.dword	_ZN58_INTERNAL_35271a8f_22_image_merge_kernels_cu_25fb83d6_31934cuda3std6ranges3__45__cpo4swapE
	.align		8
        /*0080*/ 	.dword	_ZN58_INTERNAL_35271a8f_22_image_merge_kernels_cu_25fb83d6_31934cuda3std6ranges3__45__cpo9iter_moveE
	.align		8
        /*0088*/ 	.dword	_ZN58_INTERNAL_35271a8f_22_image_merge_kernels_cu_25fb83d6_31934cuda3std6ranges3__45__cpo7advanceE


//--------------------- .nv.constant3             --------------------------
	.section	.nv.constant3,"a",@progbits
	.align	8
.nv.constant3:
	.type		__cr_lgamma_table,@object
	.size		__cr_lgamma_table,(.L_8 - __cr_lgamma_table)
__cr_lgamma_table:
        /*0000*/ 	.byte	0x00, 0x00, 0x00, 0x00, 0x00, 0x00, 0x00, 0x00, 0x00, 0x00, 0x00, 0x00, 0x00, 0x00, 0x00, 0x00
        /*0010*/ 	.byte	0xef, 0x39, 0xfa, 0xfe, 0x42, 0x2e, 0xe6, 0x3f, 0x02, 0x20, 0x2a, 0xfa, 0x0b, 0xab, 0xfc, 0x3f
        /*0020*/ 	.byte	0xf9, 0x2c, 0x92, 0x7c, 0xa7, 0x6c, 0x09, 0x40, 0xc9, 0x79, 0x44, 0x3c, 0x64, 0x26, 0x13, 0x40
        /*0030*/ 	.byte	0xca, 0x01, 0xcf, 0x3a, 0x27, 0x51, 0x1a, 0x40, 0x30, 0xcc, 0x2d, 0xf3, 0xe1, 0x0c, 0x21, 0x40
        /*0040*/ 	.byte	0x0d, 0xb7, 0xfc, 0x82, 0x8e, 0x35, 0x25, 0x40
.L_8:


//--------------------- .nv.constant0._ZN17fastertransformer24image_merge_col32_kernelI6__halfEEvPaPKT_iiiiPKf --------------------------
	.section	.nv.constant0._ZN17fastertransformer24image_merge_col32_kernelI6__halfEEvPaPKT_iiiiPKf,"a",@progbits
	.sectionflags	@""
	.align	4
.nv.constant0._ZN17fastertransformer24image_merge_col32_kernelI6__halfEEvPaPKT_iiiiPKf:
	.zero		392


//--------------------- .nv.constant0._ZN17fastertransformer24image_merge_col32_kernelIfEEvPaPKT_iiiiPKf --------------------------
	.section	.nv.constant0._ZN17fastertransformer24image_merge_col32_kernelIfEEvPaPKT_iiiiPKf,"a",@progbits
	.sectionflags	@""
	.align	4
.nv.constant0._ZN17fastertransformer24image_merge_col32_kernelIfEEvPaPKT_iiiiPKf:
	.zero		392


//--------------------- .nv.constant0._ZN17fastertransformer18image_merge_kernelI6__halfEEvPT_PKS2_iiii --------------------------
	.section	.nv.constant0._ZN17fastertransformer18image_merge_kernelI6__halfEEvPT_PKS2_iiii,"a",@progbits
	.sectionflags	@""
	.align	4
.nv.constant0._ZN17fastertransformer18image_merge_kernelI6__halfEEvPT_PKS2_iiii:
	.zero		384


//--------------------- .nv.constant0._ZN17fastertransformer18image_merge_kernelIfEEvPT_PKS1_iiii --------------------------
	.section	.nv.constant0._ZN17fastertransformer18image_merge_kernelIfEEvPT_PKS1_iiii,"a",@progbits
	.sectionflags	@""
	.align	4
.nv.constant0._ZN17fastertransformer18image_merge_kernelIfEEvPT_PKS1_iiii:
	.zero		384


//--------------------- .text._ZN17fastertransformer24image_merge_col32_kernelI6__halfEEvPaPKT_iiiiPKf --------------------------
	.section	.text._ZN17fastertransformer24image_merge_col32_kernelI6__halfEEvPaPKT_iiiiPKf,"ax",@progbits
	.sectioninfo	@"SHI_REGISTERS=18"
	.align	128
        .global         _ZN17fastertransformer24image_merge_col32_kernelI6__halfEEvPaPKT_iiiiPKf
        .type           _ZN17fastertransformer24image_merge_col32_kernelI6__halfEEvPaPKT_iiiiPKf,@function
        .size           _ZN17fastertransformer24image_merge_col32_kernelI6__halfEEvPaPKT_iiiiPKf,(.L_x_8 - _ZN17fastertransformer24image_merge_col32_kernelI6__halfEEvPaPKT_iiiiPKf)
        .other          _ZN17fastertransformer24image_merge_col32_kernelI6__halfEEvPaPKT_iiiiPKf,@"STO_CUDA_ENTRY STV_DEFAULT"
_ZN17fastertransformer24image_merge_col32_kernelI6__halfEEvPaPKT_iiiiPKf:
.text._ZN17fastertransformer24image_merge_col32_kernelI6__halfEEvPaPKT_iiiiPKf:
[----:B------:R-:W-:Y:S02]  /*0000*/  IMAD.MOV.U32 R1, RZ, RZ, c[0x0][0x28] ;  /* 0x00000a00ff017624 */ /* 0x000fe400078e00ff */
[----:B------:R-:W0:Y:S02]  /*0010*/  S2R R11, SR_TID.X ;  /* 0x00000000000b7919 */ /* 0x000e240000002100 */
[----:B0-----:R-:W-:-:S13]  /*0020*/  ISETP.GE.AND P0, PT, R11, c[0x0][0x17c], PT ;  /* 0x00005f000b007a0c */ /* 0x001fda0003f06270 */
[----:B------:R-:W-:Y:S05]  /*0030*/  @P0 EXIT ;  /* 0x000000000000094d */ /* 0x000fea0003800000 */
[----:B------:R-:W-:Y:S01]  /*0040*/  IMAD.MOV.U32 R2, RZ, RZ, c[0x0][0x17c] ;  /* 0x00005f00ff027624 */ /* 0x000fe200078e00ff */
[----:B------:R-:W0:Y:S01]  /*0050*/  S2R R12, SR_CTAID.Z ;  /* 0x00000000000c7919 */ /* 0x000e220000002700 */
[----:B------:R-:W-:Y:S01]  /*0060*/  IMAD.MOV.U32 R6, RZ, RZ, c[0x0][0x180] ;  /* 0x00006000ff067624 */ /* 0x000fe200078e00ff */
[----:B------:R-:W-:Y:S01]  /*0070*/  ULDC.64 UR6, c[0x0][0x118] ;  /* 0x0000460000067ab9 */ /* 0x000fe20000000a00 */
[----:B------:R-:W-:Y:S01]  /*0080*/  IMAD.MOV.U32 R7, RZ, RZ, c[0x0][0x184] ;  /* 0x00006100ff077624 */ /* 0x000fe200078e00ff */
[----:B------:R-:W-:Y:S01]  /*0090*/  SHF.R.S32.HI R2, RZ, 0x2, R2 ;  /* 0x00000002ff027819 */ /* 0x000fe20000011402 */
[----:B------:R-:W1:Y:S01]  /*00a0*/  S2R R4, SR_CTAID.Y ;  /* 0x0000000000047919 */ /* 0x000e620000002600 */
[----:B------:R-:W-:Y:S02]  /*00b0*/  ULDC.64 UR4, c[0x0][0x170] ;  /* 0x00005c0000047ab9 */ /* 0x000fe40000000a00 */
[----:B------:R-:W-:Y:S01]  /*00c0*/  IABS R3, R2 ;  /* 0x0000000200037213 */ /* 0x000fe20000000000 */
[----:B------:R-:W2:Y:S03]  /*00d0*/  S2R R5, SR_CTAID.X ;  /* 0x0000000000057919 */ /* 0x000ea60000002500 */
[----:B------:R-:W3:Y:S01]  /*00e0*/  I2F.RP R10, R3 ;  /* 0x00000003000a7306 */ /* 0x000ee20000209400 */
[----:B------:R0:W5:Y:S01]  /*00f0*/  LDG.E.CONSTANT R0, [R6.64] ;  /* 0x0000000606007981 */ /* 0x000162000c1e9900 */
[----:B------:R-:W-:Y:S01]  /*0100*/  UIMAD UR4, UR4, UR5, URZ ;  /* 0x00000005040472a4 */ /* 0x000fe2000f8e023f */
[----:B------:R-:W-:-:S02]  /*0110*/  ISETP.NE.AND P0, PT, R2, RZ, PT ;  /* 0x000000ff0200720c */ /* 0x000fc40003f05270 */
[----:B------:R-:W-:Y:S02]  /*0120*/  ULDC UR5, c[0x0][0x178] ;  /* 0x00005e0000057ab9 */ /* 0x000fe40000000800 */
[----:B------:R-:W-:-:S04]  /*0130*/  UIMAD UR4, UR4, UR5, URZ ;  /* 0x00000005040472a4 */ /* 0x000fc8000f8e023f */
[----:B------:R-:W-:Y:S01]  /*0140*/  USHF.L.U32 UR4, UR4, 0x2, URZ ;  /* 0x0000000204047899 */ /* 0x000fe2000800063f */
[----:B0-----:R-:W-:-:S03]  /*0150*/  IMAD R7, R12, c[0x0][0x174], RZ ;  /* 0x00005d000c077a24 */ /* 0x001fc600078e02ff */
[----:B------:R-:W-:Y:S01]  /*0160*/  USHF.R.S32.HI UR5, URZ, 0x2, UR4 ;  /* 0x000000023f057899 */ /* 0x000fe20008011404 */
[----:B---3--:R-:W0:Y:S02]  /*0170*/  MUFU.RCP R10, R10 ;  /* 0x0000000a000a7308 */ /* 0x008e240000001000 */
[----:B0-----:R-:W-:Y:S02]  /*0180*/  IADD3 R8, R10, 0xffffffe, RZ ;  /* 0x0ffffffe0a087810 */ /* 0x001fe40007ffe0ff */
[----:B-1----:R-:W-:-:S04]  /*0190*/  IADD3 R10, R7, R4, RZ ;  /* 0x00000004070a7210 */ /* 0x002fc80007ffe0ff */
[----:B------:R0:W1:Y:S01]  /*01a0*/  F2I.FTZ.U32.TRUNC.NTZ R9, R8 ;  /* 0x0000000800097305 */ /* 0x000062000021f000 */
[----:B--2---:R-:W-:Y:S02]  /*01b0*/  IMAD R10, R10, c[0x0][0x178], R5 ;  /* 0x00005e000a0a7a24 */ /* 0x004fe400078e0205 */
[----:B0-----:R-:W-:Y:S02]  /*01c0*/  IMAD.MOV.U32 R8, RZ, RZ, RZ ;  /* 0x000000ffff087224 */ /* 0x001fe400078e00ff */
[----:B-1----:R-:W-:-:S04]  /*01d0*/  IMAD.MOV R6, RZ, RZ, -R9 ;  /* 0x000000ffff067224 */ /* 0x002fc800078e0a09 */
[----:B------:R-:W-:-:S04]  /*01e0*/  IMAD R13, R6, R3, RZ ;  /* 0x00000003060d7224 */ /* 0x000fc800078e02ff */
[----:B------:R-:W-:Y:S01]  /*01f0*/  IMAD.HI.U32 R6, R9, R13, R8 ;  /* 0x0000000d09067227 */ /* 0x000fe200078e0008 */
[----:B------:R-:W-:-:S03]  /*0200*/  LOP3.LUT R8, RZ, R2, RZ, 0x33, !PT ;  /* 0x00000002ff087212 */ /* 0x000fc600078e33ff */
[----:B------:R-:W-:-:S03]  /*0210*/  IMAD.MOV.U32 R9, RZ, RZ, R11 ;  /* 0x000000ffff097224 */ /* 0x000fc600078e000b */
.L_x_0:
[----:B0-----:R-:W-:Y:S02]  /*0220*/  IABS R11, R2 ;  /* 0x00000002000b7213 */ /* 0x001fe40000000000 */
[----:B------:R-:W-:-:S03]  /*0230*/  IABS R12, R9 ;  /* 0x00000009000c7213 */ /* 0x000fc60000000000 */
[----:B------:R-:W-:Y:S02]  /*0240*/  IMAD.MOV R13, RZ, RZ, -R11 ;  /* 0x000000ffff0d7224 */ /* 0x000fe400078e0a0b */
[----:B------:R-:W-:-:S04]  /*0250*/  IMAD.HI.U32 R11, R6, R12, RZ ;  /* 0x0000000c060b7227 */ /* 0x000fc800078e00ff */
[----:B------:R-:W-:Y:S01]  /*0260*/  IMAD R12, R11, R13, R12 ;  /* 0x0000000d0b0c7224 */ /* 0x000fe200078e020c */
[----:B------:R-:W-:-:S04]  /*0270*/  IABS R13, R2 ;  /* 0x00000002000d7213 */ /* 0x000fc80000000000 */
[----:B------:R-:W-:-:S13]  /*0280*/  ISETP.GT.U32.AND P2, PT, R3, R12, PT ;  /* 0x0000000c0300720c */ /* 0x000fda0003f44070 */
[----:B------:R-:W-:Y:S02]  /*0290*/  @!P2 IADD3 R12, R12, -R13, RZ ;  /* 0x8000000d0c0ca210 */ /* 0x000fe40007ffe0ff */
[----:B------:R-:W-:Y:S02]  /*02a0*/  @!P2 IADD3 R11, R11, 0x1, RZ ;  /* 0x000000010b0ba810 */ /* 0x000fe40007ffe0ff */
[----:B------:R-:W-:Y:S02]  /*02b0*/  ISETP.GE.U32.AND P1, PT, R12, R3, PT ;  /* 0x000000030c00720c */ /* 0x000fe40003f26070 */
[----:B------:R-:W-:-:S04]  /*02c0*/  LOP3.LUT R12, R9, R2, RZ, 0x3c, !PT ;  /* 0x00000002090c7212 */ /* 0x000fc800078e3cff */
[----:B------:R-:W-:-:S07]  /*02d0*/  ISETP.GE.AND P3, PT, R12, RZ, PT ;  /* 0x000000ff0c00720c */ /* 0x000fce0003f66270 */
[----:B------:R-:W-:-:S06]  /*02e0*/  @P1 IADD3 R11, R11, 0x1, RZ ;  /* 0x000000010b0b1810 */ /* 0x000fcc0007ffe0ff */
[----:B------:R-:W-:-:S05]  /*02f0*/  @!P3 IMAD.MOV R11, RZ, RZ, -R11 ;  /* 0x000000ffff0bb224 */ /* 0x000fca00078e0a0b */
[----:B------:R-:W-:-:S04]  /*0300*/  SEL R11, R8, R11, !P0 ;  /* 0x0000000b080b7207 */ /* 0x000fc80004000000 */
[----:B------:R-:W-:Y:S01]  /*0310*/  LEA.HI R12, R11, R11, RZ, 0x1 ;  /* 0x0000000b0b0c7211 */ /* 0x000fe200078f08ff */
[----:B------:R-:W-:-:S03]  /*0320*/  IMAD.MOV R13, RZ, RZ, -R11 ;  /* 0x000000ffff0d7224 */ /* 0x000fc600078e0a0b */
[----:B------:R-:W-:Y:S02]  /*0330*/  LOP3.LUT R14, R12, 0x7ffffffe, RZ, 0xc0, !PT ;  /* 0x7ffffffe0c0e7812 */ /* 0x000fe400078ec0ff */
[----:B------:R-:W-:-:S03]  /*0340*/  SHF.R.S32.HI R12, RZ, 0x1, R12 ;  /* 0x00000001ff0c7819 */ /* 0x000fc6000001140c */
[----:B------:R-:W-:Y:S02]  /*0350*/  IMAD.IADD R11, R11, 0x1, -R14 ;  /* 0x000000010b0b7824 */ /* 0x000fe400078e0a0e */
[----:B------:R-:W-:-:S03]  /*0360*/  IMAD R12, R5, 0x2, R12 ;  /* 0x00000002050c7824 */ /* 0x000fc600078e020c */
[----:B------:R-:W-:Y:S01]  /*0370*/  LEA R14, R4, R11, 0x1 ;  /* 0x0000000b040e7211 */ /* 0x000fe200078e08ff */
[----:B------:R-:W-:-:S04]  /*0380*/  IMAD R11, R2, R13, R9 ;  /* 0x0000000d020b7224 */ /* 0x000fc800078e0209 */
[----:B------:R-:W-:Y:S01]  /*0390*/  IMAD R15, R7, 0x2, R14 ;  /* 0x00000002070f7824 */ /* 0x000fe200078e020e */
[C---:B------:R-:W-:Y:S02]  /*03a0*/  LOP3.LUT R13, R11.reuse, 0xffffffe0, RZ, 0xc0, !PT ;  /* 0xffffffe00b0d7812 */ /* 0x040fe400078ec0ff */
[----:B------:R-:W-:Y:S01]  /*03b0*/  LOP3.LUT R14, R11, 0x1f, RZ, 0xc0, !PT ;  /* 0x0000001f0b0e7812 */ /* 0x000fe200078ec0ff */
[----:B------:R-:W-:-:S04]  /*03c0*/  IMAD.SHL.U32 R11, R15, 0x2, RZ ;  /* 0x000000020f0b7824 */ /* 0x000fc800078e00ff */
[----:B------:R-:W-:Y:S01]  /*03d0*/  IMAD R11, R11, c[0x0][0x178], R12 ;  /* 0x00005e000b0b7a24 */ /* 0x000fe200078e020c */
[----:B------:R-:W-:Y:S01]  /*03e0*/  HFMA2.MMA R12, -RZ, RZ, 0, 1.1920928955078125e-07 ;  /* 0x00000002ff0c7435 */ /* 0x000fe200000001ff */
[----:B------:R-:W-:-:S04]  /*03f0*/  IMAD R14, R13, UR4, R14 ;  /* 0x000000040d0e7c24 */ /* 0x000fc8000f8e020e */
[----:B------:R-:W-:-:S05]  /*0400*/  IMAD R11, R11, 0x20, R14 ;  /* 0x000000200b0b7824 */ /* 0x000fca00078e020e */
[----:B------:R-:W-:-:S06]  /*0410*/  IMAD.WIDE R12, R11, R12, c[0x0][0x168] ;  /* 0x00005a000b0c7625 */ /* 0x000fcc00078e020c */
[----:B------:R-:W2:Y:S01]  /*0420*/  LDG.E.U16.CONSTANT R12, [R12.64] ;  /* 0x000000060c0c7981 */ /* 0x000ea2000c1e9500 */
[C---:B------:R-:W-:Y:S02]  /*0430*/  LOP3.LUT R15, R9.reuse, 0x1f, RZ, 0xc0, !PT ;  /* 0x0000001f090f7812 */ /* 0x040fe400078ec0ff */
[C---:B------:R-:W-:Y:S02]  /*0440*/  LOP3.LUT R14, R9.reuse, 0xffffffe0, RZ, 0xc0, !PT ;  /* 0xffffffe0090e7812 */ /* 0x040fe400078ec0ff */
[----:B------:R-:W-:Y:S01]  /*0450*/  IADD3 R9, R9, c[0x0][0x0], RZ ;  /* 0x0000000009097a10 */ /* 0x000fe20007ffe0ff */
[----:B------:R-:W-:-:S04]  /*0460*/  IMAD R15, R10, 0x20, R15 ;  /* 0x000000200a0f7824 */ /* 0x000fc800078e020f */
[----:B------:R-:W-:-:S05]  /*0470*/  IMAD R15, R14, UR5, R15 ;  /* 0x000000050e0f7c24 */ /* 0x000fca000f8e020f */
[----:B------:R-:W-:-:S04]  /*0480*/  IADD3 R14, P1, R15, c[0x0][0x160], RZ ;  /* 0x000058000f0e7a10 */ /* 0x000fc80007f3e0ff */
[----:B------:R-:W-:Y:S02]  /*0490*/  LEA.HI.X.SX32 R15, R15, c[0x0][0x164], 0x1, P1 ;  /* 0x000059000f0f7a11 */ /* 0x000fe400008f0eff */
[----:B------:R-:W-:Y:S01]  /*04a0*/  ISETP.GE.AND P1, PT, R9, c[0x0][0x17c], PT ;  /* 0x00005f0009007a0c */ /* 0x000fe20003f26270 */
[----:B--2---:R-:W-:-:S05]  /*04b0*/  HADD2.F32 R11, -RZ, R12.H0_H0 ;  /* 0x2000000cff0b7230 */ /* 0x004fca0000004100 */
[----:B-----5:R-:W-:-:S06]  /*04c0*/  FMUL.FTZ R11, R0, R11 ;  /* 0x0000000b000b7220 */ /* 0x020fcc0000410000 */
[----:B------:R-:W0:Y:S02]  /*04d0*/  F2I.S8.NTZ R11, R11 ;  /* 0x0000000b000b7305 */ /* 0x000e240000202100 */
[----:B0-----:R0:W-:Y:S01]  /*04e0*/  STG.E.U8 [R14.64], R11 ;  /* 0x0000000b0e007986 */ /* 0x0011e2000c101106 */
[----:B------:R-:W-:Y:S05]  /*04f0*/  @!P1 BRA `(.L_x_0) ;  /* 0xfffffd2000009947 */ /* 0x000fea000383ffff */
[----:B------:R-:W-:Y:S05]  /*0500*/  EXIT ;  /* 0x000000000000794d */ /* 0x000fea0003800000 */
.L_x_1:
[----:B------:R-:W-:-:S00]  /*0510*/  BRA `(.L_x_1) ;  /* 0xfffffff000007947 */ /* 0x000fc0000383ffff */
[----:B------:R-:W-:-:S00]  /*0520*/  NOP ;  /* 0x0000000000007918 */ /* 0x000fc00000000000 */
        /* <DEDUP_REMOVED lines=13> */
.L_x_8:


//--------------------- .text._ZN17fastertransformer24image_merge_col32_kernelIfEEvPaPKT_iiiiPKf --------------------------
	.section	.text._ZN17fastertransformer24image_merge_col32_kernelIfEEvPaPKT_iiiiPKf,"ax",@progbits
	.sectioninfo	@"SHI_REGISTERS=20"
	.align	128
        .global         _ZN17fastertransformer24image_merge_col32_kernelIfEEvPaPKT_iiiiPKf
        .type           _ZN17fastertransformer24image_merge_col32_kernelIfEEvPaPKT_iiiiPKf,@function
        .size           _ZN17fastertransformer24image_merge_col32_kernelIfEEvPaPKT_iiiiPKf,(.L_x_9 - _ZN17fastertransformer24image_merge_col32_kernelIfEEvPaPKT_iiiiPKf)
        .other          _ZN17fastertransformer24image_merge_col32_kernelIfEEvPaPKT_iiiiPKf,@"STO_CUDA_ENTRY STV_DEFAULT"
_ZN17fastertransformer24image_merge_col32_kernelIfEEvPaPKT_iiiiPKf:
.text._ZN17fastertransformer24image_merge_col32_kernelIfEEvPaPKT_iiiiPKf:
        /* <DEDUP_REMOVED lines=34> */
.L_x_2:
[----:B------:R-:W-:Y:S02]  /*0220*/  IABS R11, R2 ;  /* 0x00000002000b7213 */ /* 0x000fe40000000000 */
        /* <DEDUP_REMOVED lines=16> */
[----:B0-----:R-:W-:Y:S02]  /*0330*/  LOP3.LUT R14, R12, 0x7ffffffe, RZ, 0xc0, !PT ;  /* 0x7ffffffe0c0e7812 */ /* 0x001fe400078ec0ff */
        /* <DEDUP_REMOVED lines=10> */
[----:B------:R-:W-:Y:S01]  /*03e0*/  HFMA2.MMA R12, -RZ, RZ, 0, 2.384185791015625e-07 ;  /* 0x00000004ff0c7435 */ /* 0x000fe200000001ff */
[----:B------:R-:W-:-:S04]  /*03f0*/  IMAD R14, R13, UR4, R14 ;  /* 0x000000040d0e7c24 */ /* 0x000fc8000f8e020e */
[----:B------:R-:W-:-:S05]  /*0400*/  IMAD R11, R11, 0x20, R14 ;  /* 0x000000200b0b7824 */ /* 0x000fca00078e020e */
[----:B------:R-:W-:-:S06]  /*0410*/  IMAD.WIDE R12, R11, R12, c[0x0][0x168] ;  /* 0x00005a000b0c7625 */ /* 0x000fcc00078e020c */
[----:B------:R-:W2:Y:S01]  /*0420*/  LDG.E.CONSTANT R13, [R12.64] ;  /* 0x000000060c0d7981 */ /* 0x000ea2000c1e9900 */
        /* <DEDUP_REMOVED lines=8> */
[----:B--2--5:R-:W-:-:S04]  /*04b0*/  FMUL.FTZ R16, R0, R13 ;  /* 0x0000000d00107220 */ /* 0x024fc80000410000 */
[----:B------:R-:W0:Y:S02]  /*04c0*/  F2I.S8.NTZ R17, R16 ;  /* 0x0000001000117305 */ /* 0x000e240000202100 */
[----:B0-----:R0:W-:Y:S06]  /*04d0*/  STG.E.U8 [R14.64], R17 ;  /* 0x000000110e007986 */ /* 0x0011ec000c101106 */
[----:B------:R-:W-:Y:S05]  /*04e0*/  @!P1 BRA `(.L_x_2) ;  /* 0xfffffd3000009947 */ /* 0x000fea000383ffff */
[----:B------:R-:W-:Y:S05]  /*04f0*/  EXIT ;  /* 0x000000000000794d */ /* 0x000fea0003800000 */
.L_x_3:
        /* <DEDUP_REMOVED lines=16> */
.L_x_9:


//--------------------- .text._ZN17fastertransformer18image_merge_kernelI6__halfEEvPT_PKS2_iiii --------------------------
	.section	.text._ZN17fastertransformer18image_merge_kernelI6__halfEEvPT_PKS2_iiii,"ax",@progbits
	.sectioninfo	@"SHI_REGISTERS=19"
	.align	128
        .global         _ZN17fastertransformer18image_merge_kernelI6__halfEEvPT_PKS2_iiii
        .type           _ZN17fastertransformer18image_merge_kernelI6__halfEEvPT_PKS2_iiii,@function
        .size           _ZN17fastertransformer18image_merge_kernelI6__halfEEvPT_PKS2_iiii,(.L_x_10 - _ZN17fastertransformer18image_merge_kernelI6__halfEEvPT_PKS2_iiii)
        .other          _ZN17fastertransformer18image_merge_kernelI6__halfEEvPT_PKS2_iiii,@"STO_CUDA_ENTRY STV_DEFAULT"
_ZN17fastertransformer18image_merge_kernelI6__halfEEvPT_PKS2_iiii:
.text._ZN17fastertransformer18image_merge_kernelI6__halfEEvPT_PKS2_iiii:
[----:B------:R-:W-:Y:S02]  /*0000*/  IMAD.MOV.U32 R1, RZ, RZ, c[0x0][0x28] ;  /* 0x00000a00ff017624 */ /* 0x000fe400078e00ff */
[----:B------:R-:W0:Y:S02]  /*0010*/  S2R R11, SR_TID.X ;  /* 0x00000000000b7919 */ /* 0x000e240000002100 */
[----:B0-----:R-:W-:-:S13]  /*0020*/  ISETP.GE.AND P0, PT, R11, c[0x0][0x17c], PT ;  /* 0x00005f000b007a0c */ /* 0x001fda0003f06270 */
[----:B------:R-:W-:Y:S05]  /*0030*/  @P0 EXIT ;  /* 0x000000000000094d */ /* 0x000fea0003800000 */
[----:B------:R-:W-:Y:S01]  /*0040*/  IMAD.MOV.U32 R7, RZ, RZ, c[0x0][0x17c] ;  /* 0x00005f00ff077624 */ /* 0x000fe200078e00ff */
[----:B------:R-:W0:Y:S01]  /*0050*/  S2UR UR4, SR_CTAID.Z ;  /* 0x00000000000479c3 */ /* 0x000e220000002700 */
[----:B------:R-:W1:Y:S01]  /*0060*/  S2R R3, SR_CTAID.X ;  /* 0x0000000000037919 */ /* 0x000e620000002500 */
[----:B------:R-:W-:Y:S02]  /*0070*/  ULDC UR5, c[0x0][0x174] ;  /* 0x00005d0000057ab9 */ /* 0x000fe40000000800 */
[----:B------:R-:W-:Y:S01]  /*0080*/  SHF.R.S32.HI R0, RZ, 0x2, R7 ;  /* 0x00000002ff007819 */ /* 0x000fe20000011407 */
[----:B------:R-:W2:Y:S01]  /*0090*/  S2R R4, SR_CTAID.Y ;  /* 0x0000000000047919 */ /* 0x000ea20000002600 */
[----:B------:R-:W-:Y:S01]  /*00a0*/  ULDC.64 UR6, c[0x0][0x178] ;  /* 0x00005e0000067ab9 */ /* 0x000fe20000000a00 */
[----:B------:R-:W-:Y:S01]  /*00b0*/  IMAD R7, R7, c[0x0][0x178], RZ ;  /* 0x00005e0007077a24 */ /* 0x000fe200078e02ff */
[----:B------:R-:W-:Y:S02]  /*00c0*/  IABS R2, R0 ;  /* 0x0000000000027213 */ /* 0x000fe40000000000 */
[----:B------:R-:W-:-:S02]  /*00d0*/  ISETP.NE.AND P0, PT, R0, RZ, PT ;  /* 0x000000ff0000720c */ /* 0x000fc40003f05270 */
[----:B------:R-:W3:Y:S01]  /*00e0*/  I2F.RP R5, R2 ;  /* 0x0000000200057306 */ /* 0x000ee20000209400 */
[----:B------:R-:W-:-:S04]  /*00f0*/  LEA.HI R10, R7, R7, RZ, 0x1 ;  /* 0x00000007070a7211 */ /* 0x000fc800078f08ff */
[----:B------:R-:W-:Y:S01]  /*0100*/  SHF.R.S32.HI R10, RZ, 0x1, R10 ;  /* 0x00000001ff0a7819 */ /* 0x000fe2000001140a */
[----:B0-----:R-:W-:Y:S02]  /*0110*/  UIMAD UR4, UR4, UR5, URZ ;  /* 0x00000005040472a4 */ /* 0x001fe4000f8e023f */
[----:B---3--:R-:W0:Y:S02]  /*0120*/  MUFU.RCP R5, R5 ;  /* 0x0000000500057308 */ /* 0x008e240000001000 */
[----:B------:R-:W-:Y:S01]  /*0130*/  UIMAD UR4, UR4, UR6, URZ ;  /* 0x00000006040472a4 */ /* 0x000fe2000f8e023f */
[----:B--2---:R-:W-:-:S03]  /*0140*/  IMAD R6, R7, R4, RZ ;  /* 0x0000000407067224 */ /* 0x004fc600078e02ff */
[----:B------:R-:W-:-:S03]  /*0150*/  UIMAD UR4, UR4, UR7, URZ ;  /* 0x00000007040472a4 */ /* 0x000fc6000f8e023f */
[----:B------:R-:W-:Y:S01]  /*0160*/  ULDC.64 UR6, c[0x0][0x118] ;  /* 0x0000460000067ab9 */ /* 0x000fe20000000a00 */
[----:B0-----:R-:W-:Y:S01]  /*0170*/  IADD3 R8, R5, 0xffffffe, RZ ;  /* 0x0ffffffe05087810 */ /* 0x001fe20007ffe0ff */
[----:B-1----:R-:W-:-:S03]  /*0180*/  IMAD R5, R3, c[0x0][0x17c], RZ ;  /* 0x00005f0003057a24 */ /* 0x002fc600078e02ff */
[----:B------:R0:W1:Y:S02]  /*0190*/  F2I.FTZ.U32.TRUNC.NTZ R9, R8 ;  /* 0x0000000800097305 */ /* 0x000064000021f000 */
[--C-:B------:R-:W-:Y:S02]  /*01a0*/  SHF.R.S32.HI R13, RZ, 0x1f, R5.reuse ;  /* 0x0000001fff0d7819 */ /* 0x100fe40000011405 */
[----:B------:R-:W-:Y:S02]  /*01b0*/  IADD3 R5, P1, P2, R6, UR4, R5 ;  /* 0x0000000406057c10 */ /* 0x000fe4000fa3e005 */
[----:B------:R-:W-:Y:S01]  /*01c0*/  SHF.R.S32.HI R6, RZ, 0x1f, R6 ;  /* 0x0000001fff067819 */ /* 0x000fe20000011406 */
[----:B0-----:R-:W-:-:S03]  /*01d0*/  IMAD.MOV.U32 R8, RZ, RZ, RZ ;  /* 0x000000ffff087224 */ /* 0x001fc600078e00ff */
[----:B------:R-:W-:Y:S01]  /*01e0*/  IADD3.X R6, R6, R13, RZ, P1, P2 ;  /* 0x0000000d06067210 */ /* 0x000fe20000fe44ff */
[----:B-1----:R-:W-:-:S04]  /*01f0*/  IMAD.MOV R15, RZ, RZ, -R9 ;  /* 0x000000ffff0f7224 */ /* 0x002fc800078e0a09 */
[----:B------:R-:W-:-:S04]  /*0200*/  IMAD R15, R15, R2, RZ ;  /* 0x000000020f0f7224 */ /* 0x000fc800078e02ff */
[----:B------:R-:W-:Y:S01]  /*0210*/  IMAD.HI.U32 R7, R9, R15, R8 ;  /* 0x0000000f09077227 */ /* 0x000fe200078e0008 */
[----:B------:R-:W-:-:S03]  /*0220*/  LOP3.LUT R8, RZ, R0, RZ, 0x33, !PT ;  /* 0x00000000ff087212 */ /* 0x000fc600078e33ff */
[----:B------:R-:W-:-:S03]  /*0230*/  IMAD.MOV.U32 R9, RZ, RZ, R11 ;  /* 0x000000ffff097224 */ /* 0x000fc600078e000b */
.L_x_4:
[----:B------:R-:W-:Y:S02]  /*0240*/  IABS R11, R0 ;  /* 0x00000000000b7213 */ /* 0x000fe40000000000 */
[----:B------:R-:W-:-:S03]  /*0250*/  IABS R12, R9 ;  /* 0x00000009000c7213 */ /* 0x000fc60000000000 */
[----:B0-----:R-:W-:Y:S02]  /*0260*/  IMAD.MOV R13, RZ, RZ, -R11 ;  /* 0x000000ffff0d7224 */ /* 0x001fe400078e0a0b */
[----:B------:R-:W-:-:S04]  /*0270*/  IMAD.HI.U32 R11, R7, R12, RZ ;  /* 0x0000000c070b7227 */ /* 0x000fc800078e00ff */
[----:B------:R-:W-:Y:S01]  /*0280*/  IMAD R13, R11, R13, R12 ;  /* 0x0000000d0b0d7224 */ /* 0x000fe200078e020c */
[----:B------:R-:W-:-:S04]  /*0290*/  IABS R12, R0 ;  /* 0x00000000000c7213 */ /* 0x000fc80000000000 */
[----:B------:R-:W-:-:S13]  /*02a0*/  ISETP.GT.U32.AND P2, PT, R2, R13, PT ;  /* 0x0000000d0200720c */ /* 0x000fda0003f44070 */
[----:B------:R-:W-:Y:S01]  /*02b0*/  @!P2 IMAD.IADD R13, R13, 0x1, -R12 ;  /* 0x000000010d0da824 */ /* 0x000fe200078e0a0c */
[----:B------:R-:W-:Y:S02]  /*02c0*/  LOP3.LUT R12, R9, R0, RZ, 0x3c, !PT ;  /* 0x00000000090c7212 */ /* 0x000fe400078e3cff */
[----:B------:R-:W-:Y:S02]  /*02d0*/  @!P2 IADD3 R11, R11, 0x1, RZ ;  /* 0x000000010b0ba810 */ /* 0x000fe40007ffe0ff */
[----:B------:R-:W-:Y:S02]  /*02e0*/  ISETP.GE.U32.AND P1, PT, R13, R2, PT ;  /* 0x000000020d00720c */ /* 0x000fe40003f26070 */
[----:B------:R-:W-:-:S11]  /*02f0*/  ISETP.GE.AND P3, PT, R12, RZ, PT ;  /* 0x000000ff0c00720c */ /* 0x000fd60003f66270 */
[----:B------:R-:W-:-:S05]  /*0300*/  @P1 IADD3 R11, R11, 0x1, RZ ;  /* 0x000000010b0b1810 */ /* 0x000fca0007ffe0ff */
[----:B------:R-:W-:-:S05]  /*0310*/  @!P3 IMAD.MOV R11, RZ, RZ, -R11 ;  /* 0x000000ffff0bb224 */ /* 0x000fca00078e0a0b */
[----:B------:R-:W-:-:S04]  /*0320*/  SEL R11, R8, R11, !P0 ;  /* 0x0000000b080b7207 */ /* 0x000fc80004000000 */
[----:B------:R-:W-:-:S04]  /*0330*/  LEA.HI R12, R11, R11, RZ, 0x1 ;  /* 0x0000000b0b0c7211 */ /* 0x000fc800078f08ff */
[----:B------:R-:W-:Y:S02]  /*0340*/  LOP3.LUT R14, R12, 0xfffffffe, RZ, 0xc0, !PT ;  /* 0xfffffffe0c0e7812 */ /* 0x000fe400078ec0ff */
[----:B------:R-:W-:-:S03]  /*0350*/  SHF.R.S32.HI R12, RZ, 0x1, R12 ;  /* 0x00000001ff0c7819 */ /* 0x000fc6000001140c */
[----:B------:R-:W-:Y:S02]  /*0360*/  IMAD.IADD R13, R11, 0x1, -R14 ;  /* 0x000000010b0d7824 */ /* 0x000fe400078e0a0e */
[----:B------:R-:W-:Y:S02]  /*0370*/  IMAD.MOV R14, RZ, RZ, -R11 ;  /* 0x000000ffff0e7224 */ /* 0x000fe400078e0a0b */
[----:B------:R-:W-:Y:S02]  /*0380*/  IMAD R13, R4, 0x2, R13 ;  /* 0x00000002040d7824 */ /* 0x000fe400078e020d */
[----:B------:R-:W-:Y:S02]  /*0390*/  IMAD R14, R0, R14, R9 ;  /* 0x0000000e000e7224 */ /* 0x000fe400078e0209 */
[----:B------:R-:W-:Y:S02]  /*03a0*/  IMAD R13, R10, R13, RZ ;  /* 0x0000000d0a0d7224 */ /* 0x000fe400078e02ff */
[----:B------:R-:W-:Y:S01]  /*03b0*/  IMAD R11, R3, 0x2, R12 ;  /* 0x00000002030b7824 */ /* 0x000fe200078e020c */
[----:B------:R-:W-:-:S02]  /*03c0*/  SHF.R.S32.HI R12, RZ, 0x1f, R14 ;  /* 0x0000001fff0c7819 */ /* 0x000fc4000001140e */
[----:B------:R-:W-:Y:S01]  /*03d0*/  IADD3 R14, P1, P2, R13, UR4, R14 ;  /* 0x000000040d0e7c10 */ /* 0x000fe2000fa3e00e */
[----:B------:R-:W-:Y:S01]  /*03e0*/  IMAD R11, R0, R11, RZ ;  /* 0x0000000b000b7224 */ /* 0x000fe200078e02ff */
[----:B------:R-:W-:-:S04]  /*03f0*/  SHF.R.S32.HI R13, RZ, 0x1f, R13 ;  /* 0x0000001fff0d7819 */ /* 0x000fc8000001140d */
[----:B------:R-:W-:Y:S02]  /*0400*/  IADD3.X R12, R13, R12, RZ, P1, P2 ;  /* 0x0000000c0d0c7210 */ /* 0x000fe40000fe44ff */
[----:B------:R-:W-:-:S04]  /*0410*/  IADD3 R13, P1, R11, R14, RZ ;  /* 0x0000000e0b0d7210 */ /* 0x000fc80007f3e0ff */
[----:B------:R-:W-:Y:S02]  /*0420*/  LEA.HI.X.SX32 R14, R11, R12, 0x1, P1 ;  /* 0x0000000c0b0e7211 */ /* 0x000fe400008f0eff */
[----:B------:R-:W-:-:S04]  /*0430*/  LEA R12, P1, R13, c[0x0][0x168], 0x1 ;  /* 0x00005a000d0c7a11 */ /* 0x000fc800078208ff */
[----:B------:R-:W-:-:S06]  /*0440*/  LEA.HI.X R13, R13, c[0x0][0x16c], R14, 0x1, P1 ;  /* 0x00005b000d0d7a11 */ /* 0x000fcc00008f0c0e */
[----:B------:R-:W2:Y:S01]  /*0450*/  LDG.E.U16.CONSTANT R13, [R12.64] ;  /* 0x000000060c0d7981 */ /* 0x000ea2000c1e9500 */
[----:B------:R-:W-:-:S04]  /*0460*/  IADD3 R11, P1, R9, R5, RZ ;  /* 0x00000005090b7210 */ /* 0x000fc80007f3e0ff */
[----:B------:R-:W-:Y:S02]  /*0470*/  LEA.HI.X.SX32 R16, R9, R6, 0x1, P1 ;  /* 0x0000000609107211 */ /* 0x000fe400008f0eff */
[----:B------:R-:W-:Y:S02]  /*0480*/  LEA R14, P1, R11, c[0x0][0x160], 0x1 ;  /* 0x000058000b0e7a11 */ /* 0x000fe400078208ff */
[----:B------:R-:W-:Y:S02]  /*0490*/  IADD3 R9, R9, c[0x0][0x0], RZ ;  /* 0x0000000009097a10 */ /* 0x000fe40007ffe0ff */
[----:B------:R-:W-:Y:S02]  /*04a0*/  LEA.HI.X R15, R11, c[0x0][0x164], R16, 0x1, P1 ;  /* 0x000059000b0f7a11 */ /* 0x000fe400008f0c10 */
[----:B------:R-:W-:-:S03]  /*04b0*/  ISETP.GE.AND P1, PT, R9, c[0x0][0x17c], PT ;  /* 0x00005f0009007a0c */ /* 0x000fc60003f26270 */
[----:B--2---:R0:W-:Y:S10]  /*04c0*/  STG.E.U16 [R14.64], R13 ;  /* 0x0000000d0e007986 */ /* 0x0041f4000c101506 */
[----:B------:R-:W-:Y:S05]  /*04d0*/  @!P1 BRA `(.L_x_4) ;  /* 0xfffffd6000009947 */ /* 0x000fea000383ffff */
[----:B------:R-:W-:Y:S05]  /*04e0*/  EXIT ;  /* 0x000000000000794d */ /* 0x000fea0003800000 */
.L_x_5:
        /* <DEDUP_REMOVED lines=9> */
.L_x_10:


//--------------------- .text._ZN17fastertransformer18image_merge_kernelIfEEvPT_PKS1_iiii --------------------------
	.section	.text._ZN17fastertransformer18image_merge_kernelIfEEvPT_PKS1_iiii,"ax",@progbits
	.sectioninfo	@"SHI_REGISTERS=19"
	.align	128
        .global         _ZN17fastertransformer18image_merge_kernelIfEEvPT_PKS1_iiii
        .type           _ZN17fastertransformer18image_merge_kernelIfEEvPT_PKS1_iiii,@function
        .size           _ZN17fastertransformer18image_merge_kernelIfEEvPT_PKS1_iiii,(.L_x_11 - _ZN17fastertransformer18image_merge_kernelIfEEvPT_PKS1_iiii)
        .other          _ZN17fastertransformer18image_merge_kernelIfEEvPT_PKS1_iiii,@"STO_CUDA_ENTRY STV_DEFAULT"
_ZN17fastertransformer18image_merge_kernelIfEEvPT_PKS1_iiii:
.text._ZN17fastertransformer18image_merge_kernelIfEEvPT_PKS1_iiii:
        /* <DEDUP_REMOVED lines=36> */
.L_x_6:
        /* <DEDUP_REMOVED lines=33> */
[----:B------:R-:W2:Y:S01]  /*0450*/  LDG.E.CONSTANT R13, [R12.64] ;  /* 0x000000060c0d7981 */ /* 0x000ea2000c1e9900 */
[----:B------:R-:W-:-:S04]  /*0460*/  IADD3 R11, P1, R9, R5, RZ ;  /* 0x00000005090b7210 */ /* 0x000fc80007f3e0ff */
[----:B------:R-:W-:Y:S02]  /*0470*/  LEA.HI.X.SX32 R16, R9, R6, 0x1, P1 ;  /* 0x0000000609107211 */ /* 0x000fe400008f0eff */
[----:B------:R-:W-:Y:S02]  /*0480*/  LEA R14, P1, R11, c[0x0][0x160], 0x2 ;  /* 0x000058000b0e7a11 */ /* 0x000fe400078210ff */
[----:B------:R-:W-:Y:S02]  /*0490*/  IADD3 R9, R9, c[0x0][0x0], RZ ;  /* 0x0000000009097a10 */ /* 0x000fe40007ffe0ff */
[----:B------:R-:W-:Y:S02]  /*04a0*/  LEA.HI.X R15, R11, c[0x0][0x164], R16, 0x2, P1 ;  /* 0x000059000b0f7a11 */ /* 0x000fe400008f1410 */
[----:B------:R-:W-:-:S03]  /*04b0*/  ISETP.GE.AND P1, PT, R9, c[0x0][0x17c], PT ;  /* 0x00005f0009007a0c */ /* 0x000fc60003f26270 */
[----:B--2---:R0:W-:Y:S10]  /*04c0*/  STG.E [R14.64], R13 ;  /* 0x0000000d0e007986 */ /* 0x0041f4000c101906 */
[----:B------:R-:W-:Y:S05]  /*04d0*/  @!P1 BRA `(.L_x_6) ;  /* 0xfffffd6000009947 */ /* 0x000fea000383ffff */
[----:B------:R-:W-:Y:S05]  /*04e0*/  EXIT ;  /* 0x000000000000794d */ /* 0x000fea0003800000 */
.L_x_7:
        /* <DEDUP_REMOVED lines=9> */
.L_x_11:


//--------------------- .nv.global.init           --------------------------
	.section	.nv.global.init,"aw",@progbits
	.align	4
.nv.global.init:
	.type		mrg32k3aM1SubSeq,@object
	.size		mrg32k3aM1SubSeq,(mrg32k3aM2SubSeq - mrg32k3aM1SubSeq)
mrg32k3aM1SubSeq:
        /*0000*/ 	.byte	0x0b, 0xcc, 0xee, 0x04, 0x73, 0x29, 0x8b, 0x6f, 0xf6, 0x53, 0x03, 0xf6, 0x23, 0xf6, 0xea, 0xda
        /* <DEDUP_REMOVED lines=125> */
	.type		mrg32k3aM2SubSeq,@object
	.size		mrg32k3aM2SubSeq,(mrg32k3aM1 - mrg32k3aM2SubSeq)
mrg32k3aM2SubSeq:
        /* <DEDUP_REMOVED lines=126> */
	.type		mrg32k3aM1,@object
	.size		mrg32k3aM1,(mrg32k3aM1Seq - mrg32k3aM1)
mrg32k3aM1:
        /* <DEDUP_REMOVED lines=144> */
	.type		mrg32k3aM1Seq,@object
	.size		mrg32k3aM1Seq,(mrg32k3aM2 - mrg32k3aM1Seq)
mrg32k3aM1Seq:
        /* <DEDUP_REMOVED lines=144> */
	.type		mrg32k3aM2,@object
	.size		mrg32k3aM2,(mrg32k3aM2Seq - mrg32k3aM2)
mrg32k3aM2:
        /* <DEDUP_REMOVED lines=144> */
	.type		mrg32k3aM2Seq,@object
	.size		mrg32k3aM2Seq,(precalc_xorwow_matrix - mrg32k3aM2Seq)
mrg32k3aM2Seq:
        /* <DEDUP_REMOVED lines=144> */
	.type		precalc_xorwow_matrix,@object
	.size		precalc_xorwow_matrix,(precalc_xorwow_offset_matrix - precalc_xorwow_matrix)
precalc_xorwow_matrix:
        /* <DEDUP_REMOVED lines=6400> */
	.type		precalc_xorwow_offset_matrix,@object
	.size		precalc_xorwow_offset_matrix,(.L_1 - precalc_xorwow_offset_matrix)
precalc_xorwow_offset_matrix:
        /* <DEDUP_REMOVED lines=6400> */
.L_1:


//--------------------- .nv.global                --------------------------
	.section	.nv.global,"aw",@nobits
.nv.global:
	.type		_ZN58_INTERNAL_35271a8f_22_image_merge_kernels_cu_25fb83d6_31934cuda3std6ranges3__45__cpo9iter_moveE,@object
	.size		_ZN58_INTERNAL_35271a8f_22_image_merge_kernels_cu_25fb83d6_31934cuda3std6ranges3__45__cpo9iter_moveE,(_ZN58_INTERNAL_35271a8f_22_image_merge_kernels_cu_25fb83d6_31934cuda3std3__460_GLOBAL__N__35271a8f_22_image_merge_kernels_cu_25fb83d6_31936ignoreE - _ZN58_INTERNAL_35271a8f_22_image_merge_kernels_cu_25fb83d6_31934cuda3std6ranges3__45__cpo9iter_moveE)
_ZN58_INTERNAL_35271a8f_22_image_merge_kernels_cu_25fb83d6_31934cuda3std6ranges3__45__cpo9iter_moveE:
	.zero		1
	.type		_ZN58_INTERNAL_35271a8f_22_image_merge_kernels_cu_25fb83d6_31934cuda3std3__460_GLOBAL__N__35271a8f_22_image_merge_kernels_cu_25fb83d6_31936ignoreE,@object
	.size		_ZN58_INTERNAL_35271a8f_22_image_merge_kernels_cu_25fb83d6_31934cuda3std3__460_GLOBAL__N__35271a8f_22_image_merge_kernels_cu_25fb83d6_31936ignoreE,(_ZN58_INTERNAL_35271a8f_22_image_merge_kernels_cu_25fb83d6_31934cuda3std3__45__cpo4cendE - _ZN58_INTERNAL_35271a8f_22_image_merge_kernels_cu_25fb83d6_31934cuda3std3__460_GLOBAL__N__35271a8f_22_image_merge_kernels_cu_25fb83d6_31936ignoreE)
_ZN58_INTERNAL_35271a8f_22_image_merge_kernels_cu_25fb83d6_31934cuda3std3__460_GLOBAL__N__35271a8f_22_image_merge_kernels_cu_25fb83d6_31936ignoreE:
	.zero		1
	.type		_ZN58_INTERNAL_35271a8f_22_image_merge_kernels_cu_25fb83d6_31934cuda3std3__45__cpo4cendE,@object
	.size		_ZN58_INTERNAL_35271a8f_22_image_merge_kernels_cu_25fb83d6_31934cuda3std3__45__cpo4cendE,(_ZN58_INTERNAL_35271a8f_22_image_merge_kernels_cu_25fb83d6_31934cuda3std3__45__cpo3endE - _ZN58_INTERNAL_35271a8f_22_image_merge_kernels_cu_25fb83d6_31934cuda3std3__45__cpo4cendE)
_ZN58_INTERNAL_35271a8f_22_image_merge_kernels_cu_25fb83d6_31934cuda3std3__45__cpo4cendE:
	.zero		1
	.type		_ZN58_INTERNAL_35271a8f_22_image_merge_kernels_cu_25fb83d6_31934cuda3std3__45__cpo3endE,@object
	.size		_ZN58_INTERNAL_35271a8f_22_image_merge_kernels_cu_25fb83d6_31934cuda3std3__45__cpo3endE,(_ZN58_INTERNAL_35271a8f_22_image_merge_kernels_cu_25fb83d6_31934cuda3std3__48in_placeE - _ZN58_INTERNAL_35271a8f_22_image_merge_kernels_cu_25fb83d6_31934cuda3std3__45__cpo3endE)
_ZN58_INTERNAL_35271a8f_22_image_merge_kernels_cu_25fb83d6_31934cuda3std3__45__cpo3endE:
	.zero		1
	.type		_ZN58_INTERNAL_35271a8f_22_image_merge_kernels_cu_25fb83d6_31934cuda3std3__48in_placeE,@object
	.size		_ZN58_INTERNAL_35271a8f_22_image_merge_kernels_cu_25fb83d6_31934cuda3std3__48in_placeE,(_ZN58_INTERNAL_35271a8f_22_image_merge_kernels_cu_25fb83d6_31934cuda3std6ranges3__45__cpo7advanceE - _ZN58_INTERNAL_35271a8f_22_image_merge_kernels_cu_25fb83d6_31934cuda3std3__48in_placeE)
_ZN58_INTERNAL_35271a8f_22_image_merge_kernels_cu_25fb83d6_31934cuda3std3__48in_placeE:
	.zero		1
	.type		_ZN58_INTERNAL_35271a8f_22_image_merge_kernels_cu_25fb83d6_31934cuda3std6ranges3__45__cpo7advanceE,@object
	.size		_ZN58_INTERNAL_35271a8f_22_image_merge_kernels_cu_25fb83d6_31934cuda3std6ranges3__45__cpo7advanceE,(_ZN58_INTERNAL_35271a8f_22_image_merge_kernels_cu_25fb83d6_31934cuda3std3__45__cpo5beginE - _ZN58_INTERNAL_35271a8f_22_image_merge_kernels_cu_25fb83d6_31934cuda3std6ranges3__45__cpo7advanceE)
_ZN58_INTERNAL_35271a8f_22_image_merge_kernels_cu_25fb83d6_31934cuda3std6ranges3__45__cpo7advanceE:
	.zero		1
	.type		_ZN58_INTERNAL_35271a8f_22_image_merge_kernels_cu_25fb83d6_31934cuda3std3__45__cpo5beginE,@object
	.size		_ZN58_INTERNAL_35271a8f_22_image_merge_kernels_cu_25fb83d6_31934cuda3std3__45__cpo5beginE,(_ZN58_INTERNAL_35271a8f_22_image_merge_kernels_cu_25fb83d6_31934cuda3std3__419piecewise_constructE - _ZN58_INTERNAL_35271a8f_22_image_merge_kernels_cu_25fb83d6_31934cuda3std3__45__cpo5beginE)
_ZN58_INTERNAL_35271a8f_22_image_merge_kernels_cu_25fb83d6_31934cuda3std3__45__cpo5beginE:
	.zero		1
	.type		_ZN58_INTERNAL_35271a8f_22_image_merge_kernels_cu_25fb83d6_31934cuda3std3__419piecewise_constructE,@object
	.size		_ZN58_INTERNAL_35271a8f_22_image_merge_kernels_cu_25fb83d6_31934cuda3std3__419piecewise_constructE,(_ZN58_INTERNAL_35271a8f_22_image_merge_kernels_cu_25fb83d6_31934cuda3std3__45__cpo6cbeginE - _ZN58_INTERNAL_35271a8f_22_image_merge_kernels_cu_25fb83d6_31934cuda3std3__419piecewise_constructE)
_ZN58_INTERNAL_35271a8f_22_image_merge_kernels_cu_25fb83d6_31934cuda3std3__419piecewise_constructE:
	.zero		1
	.type		_ZN58_INTERNAL_35271a8f_22_image_merge_kernels_cu_25fb83d6_31934cuda3std3__45__cpo6cbeginE,@object
	.size		_ZN58_INTERNAL_35271a8f_22_image_merge_kernels_cu_25fb83d6_31934cuda3std3__45__cpo6cbeginE,(_ZN58_INTERNAL_35271a8f_22_image_merge_kernels_cu_25fb83d6_31934cuda3std6ranges3__45__cpo4swapE - _ZN58_INTERNAL_35271a8f_22_image_merge_kernels_cu_25fb83d6_31934cuda3std3__45__cpo6cbeginE)
_ZN58_INTERNAL_35271a8f_22_image_merge_kernels_cu_25fb83d6_31934cuda3std3__45__cpo6cbeginE:
	.zero		1
	.type		_ZN58_INTERNAL_35271a8f_22_image_merge_kernels_cu_25fb83d6_31934cuda3std6ranges3__45__cpo4swapE,@object
	.size		_ZN58_INTERNAL_35271a8f_22_image_merge_kernels_cu_25fb83d6_31934cuda3std6ranges3__45__cpo4swapE,(.L_16 - _ZN58_INTERNAL_35271a8f_22_image_merge_kernels_cu_25fb83d6_31934cuda3std6ranges3__45__cpo4swapE)
_ZN58_INTERNAL_35271a8f_22_image_merge_kernels_cu_25fb83d6_31934cuda3std6ranges3__45__cpo4swapE:
	.zero		1
.L_16:
